//
// Generated by NVIDIA NVVM Compiler
//
// Compiler Build ID: CL-36424714
// Cuda compilation tools, release 13.0, V13.0.88
// Based on NVVM 20.0.0
//

.version 9.0
.target sm_100
.address_size 64

	// .globl	_Z2pnv
.extern .func  (.param .b32 func_retval0) vprintf
(
	.param .b64 vprintf_param_0,
	.param .b64 vprintf_param_1
)
;
.global .align 1 .b8 $str[10] = {104, 101, 108, 108, 111, 52, 52, 52, 10};

.visible .entry _Z2pnv()
{
	.reg .b32 	%r<3>;
	.reg .b64 	%rd<3>;

	mov.u64 	%rd1, $str;
	cvta.global.u64 	%rd2, %rd1;
	{ // callseq 0, 0
	.param .b64 param0;
	st.param.b64 	[param0], %rd2;
	.param .b64 param1;
	st.param.b64 	[param1], 0;
	.param .b32 retval0;
	call.uni (retval0), 
	vprintf, 
	(
	param0, 
	param1
	);
	ld.param.b32 	%r1, [retval0];
	} // callseq 0
	ret;

}


// ===== COMPILED SASS (sm_100) =====

	.target	sm_100

	.elftype	@"ET_EXEC"


//--------------------- .note.nv.tkinfo           --------------------------
	.section	.note.nv.tkinfo,"",@"SHT_NOTE"
	.sectionflags	@"SHF_NOTE_NV_TKINFO"
	.tkinfo
        /*0018*/ 	.word	0x00000002
        /*0030*/ 	.string	""
        /*0030*/ 	.string	"ptxas"
        /*0030*/ 	.string	"Cuda compilation tools, release 13.0, V13.0.88"
        /*0030*/ 	.string	"Build cuda_13.0.r13.0/compiler.36424714_0"
        /*0030*/ 	.string	"-arch sm_100 -m 64 "



//--------------------- .note.nv.cuinfo           --------------------------
	.section	.note.nv.cuinfo,"",@"SHT_NOTE"
	.sectionflags	@"SHF_NOTE_NV_CUINFO"
        /*0018*/ 	.short	0x0002
        /*001a*/ 	.short	0x0064
        /*001c*/ 	.short	0x0082
	.zero		2


//--------------------- .nv.info                  --------------------------
	.section	.nv.info,"",@"SHT_CUDA_INFO"
	.align	4


	//----- nvinfo : EIATTR_REGCOUNT
	.align		4
        /*0000*/ 	.byte	0x04, 0x2f
        /*0002*/ 	.short	(.L_2 - .L_1)
	.align		4
.L_1:
        /*0004*/ 	.word	index@(_Z2pnv)
        /*0008*/ 	.word	0x00000018


	//----- nvinfo : EIATTR_FRAME_SIZE
	.align		4
.L_2:
        /*000c*/ 	.byte	0x04, 0x11
        /*000e*/ 	.short	(.L_4 - .L_3)
	.align		4
.L_3:
        /*0010*/ 	.word	index@(_Z2pnv)
        /*0014*/ 	.word	0x00000000


	//----- nvinfo : EIATTR_MIN_STACK_SIZE
	.align		4
.L_4:
        /*0018*/ 	.byte	0x04, 0x12
        /*001a*/ 	.short	(.L_6 - .L_5)
	.align		4
.L_5:
        /*001c*/ 	.word	index@(_Z2pnv)
        /*0020*/ 	.word	0x00000000
.L_6:


//--------------------- .nv.compat                --------------------------
	.section	.nv.compat,"",@"SHT_CUDA_COMPAT_INFO"
	.align	4
        /*0000*/ 	.byte	0x02, 0x09, 0x00, 0x00, 0x02, 0x02, 0x01, 0x00, 0x02, 0x05, 0x05, 0x00, 0x03, 0x07, 0x01, 0x01
        /*0010*/ 	.byte	0x02, 0x03, 0x00, 0x00, 0x02, 0x06, 0x01, 0x00, 0x04, 0x0b, 0x08, 0x00, 0x09, 0x00, 0x00, 0x00
        /*0020*/ 	.byte	0x00, 0x00, 0x00, 0x00


//--------------------- .nv.info._Z2pnv           --------------------------
	.section	.nv.info._Z2pnv,"",@"SHT_CUDA_INFO"
	.sectionflags	@""
	.align	4


	//----- nvinfo : EIATTR_CUDA_API_VERSION
	.align		4
        /*0000*/ 	.byte	0x04, 0x37
        /*0002*/ 	.short	(.L_8 - .L_7)
.L_7:
        /*0004*/ 	.word	0x00000082


	//----- nvinfo : EIATTR_SPARSE_MMA_MASK
	.align		4
.L_8:
        /*0008*/ 	.byte	0x03, 0x50
        /*000a*/ 	.short	0x0000


	//----- nvinfo : EIATTR_MAXREG_COUNT
	.align		4
        /*000c*/ 	.byte	0x03, 0x1b
        /*000e*/ 	.short	0x00ff


	//----- nvinfo : EIATTR_EXTERNS
	.align		4
        /*0010*/ 	.byte	0x04, 0x0f
        /*0012*/ 	.short	(.L_10 - .L_9)


	//   ....[0]....
	.align		4
.L_9:
        /*0014*/ 	.word	index@(vprintf)


	//----- nvinfo : EIATTR_MERCURY_ISA_VERSION
	.align		4
.L_10:
        /*0018*/ 	.byte	0x03, 0x5f
        /*001a*/ 	.short	0x0101


	//----- nvinfo : EIATTR_VRC_CTA_INIT_COUNT
	.align		4
        /*001c*/ 	.byte	0x02, 0x4a
	.zero		1
	.zero		1


	//----- nvinfo : EIATTR_SYSCALL_OFFSETS
	.align		4
        /*0020*/ 	.byte	0x04, 0x46
        /*0022*/ 	.short	(.L_12 - .L_11)


	//   ....[0]....
.L_11:
        /*0024*/ 	.word	0x00000080


	//----- nvinfo : EIATTR_EXIT_INSTR_OFFSETS
	.align		4
.L_12:
        /*0028*/ 	.byte	0x04, 0x1c
        /*002a*/ 	.short	(.L_14 - .L_13)


	//   ....[0]....
.L_13:
        /*002c*/ 	.word	0x00000090


	//----- nvinfo : EIATTR_SW_WAR
	.align		4
.L_14:
        /*0030*/ 	.byte	0x04, 0x36
        /*0032*/ 	.short	(.L_16 - .L_15)
.L_15:
        /*0034*/ 	.word	0x00000008
.L_16:


//--------------------- .nv.callgraph             --------------------------
	.section	.nv.callgraph,"",@"SHT_CUDA_CALLGRAPH"
	.align	4
	.sectionentsize	8
	.align		4
        /*0000*/ 	.word	0x00000000
	.align		4
        /*0004*/ 	.word	0xffffffff
	.align		4
        /*0008*/ 	.word	index@(_Z2pnv)
	.align		4
        /*000c*/ 	.word	index@(vprintf)
	.align		4
        /*0010*/ 	.word	0x00000000
	.align		4
        /*0014*/ 	.word	0xfffffffe
	.align		4
        /*0018*/ 	.word	0x00000000
	.align		4
        /*001c*/ 	.word	0xfffffffd
	.align		4
        /*0020*/ 	.word	0x00000000
	.align		4
        /*0024*/ 	.word	0xfffffffc


//--------------------- .nv.constant4             --------------------------
	.section	.nv.constant4,"a",@progbits
	.align	8
	.align		8
.nv.constant4:
        /*0000*/ 	.dword	vprintf
	.align		8
        /*0008*/ 	.dword	$str


//--------------------- .text._Z2pnv              --------------------------
	.section	.text._Z2pnv,"ax",@progbits
	.align	128
        .global         _Z2pnv
        .type           _Z2pnv,@function
        .size           _Z2pnv,(.L_x_2 - _Z2pnv)
        .other          _Z2pnv,@"STO_CUDA_ENTRY STV_DEFAULT"
_Z2pnv:
.text._Z2pnv:
[----:B------:R-:W0:Y:S01]  /*0000*/  LDC R1, c[0x0][0x37c] ;  /* 0x0000df00ff017b82 */ /* 0x000e220000000800 */
[----:B------:R-:W-:Y:S01]  /*0010*/  MOV R0, 0x0 ;  /* 0x0000000000007802 */ /* 0x000fe20000000f00 */
[----:B------:R-:W1:Y:S01]  /*0020*/  LDCU.64 UR4, c[0x4][0x8] ;  /* 0x01000100ff0477ac */ /* 0x000e620008000a00 */
[----:B------:R-:W-:-:S05]  /*0030*/  CS2R R6, SRZ ;  /* 0x0000000000067805 */ /* 0x000fca000001ff00 */
[----:B------:R2:W3:Y:S01]  /*0040*/  LDC.64 R2, c[0x4][R0] ;  /* 0x0100000000027b82 */ /* 0x0004e20000000a00 */
[----:B-1----:R-:W-:Y:S02]  /*0050*/  IMAD.U32 R4, RZ, RZ, UR4 ;  /* 0x00000004ff047e24 */ /* 0x002fe4000f8e00ff */
[----:B--2---:R-:W-:-:S07]  /*0060*/  IMAD.U32 R5, RZ, RZ, UR5 ;  /* 0x00000005ff057e24 */ /* 0x004fce000f8e00ff */
[----:B------:R-:W-:-:S07]  /*0070*/  LEPC R20, `(.L_x_0) ;  /* 0x000000001014794e */ /* 0x000fce0000000000 */
[----:B0--3--:R-:W-:Y:S05]  /*0080*/  CALL.ABS.NOINC R2 ;  /* 0x0000000002007343 */ /* 0x009fea0003c00000 */
.L_x_0:
[----:B------:R-:W-:Y:S05]  /*0090*/  EXIT ;  /* 0x000000000000794d */ /* 0x000fea0003800000 */
.L_x_1:
[----:B------:R-:W-:-:S00]  /*00a0*/  BRA `(.L_x_1) ;  /* 0xfffffffc00fc7947 */ /* 0x000fc0000383ffff */
[----:B------:R-:W-:-:S00]  /*00b0*/  NOP ;  /* 0x0000000000007918 */ /* 0x000fc00000000000 */
        /* <DEDUP_REMOVED lines=12> */
.L_x_2:


//--------------------- .nv.global.init           --------------------------
	.section	.nv.global.init,"aw",@progbits
.nv.global.init:
	.type		$str,@object
	.size		$str,(.L_0 - $str)
$str:
        /*0000*/ 	.byte	0x68, 0x65, 0x6c, 0x6c, 0x6f, 0x34, 0x34, 0x34, 0x0a, 0x00
.L_0:


//--------------------- .nv.shared.reserved.0     --------------------------
	.section	.nv.shared.reserved.0,"aw",@nobits
	.weak		__nv_reservedSMEM_offset_0_alias
	.size		__nv_reservedSMEM_offset_0_alias, 0, 64
	.other		__nv_reservedSMEM_offset_0_alias,@"STO_CUDA_RESERVED_SHARED STV_DEFAULT"
__nv_reservedSMEM_offset_0_alias:
	.zero		0
	.zero		64


//--------------------- .nv.constant0._Z2pnv      --------------------------
	.section	.nv.constant0._Z2pnv,"a",@progbits
	.sectionflags	@""
	.align	4
.nv.constant0._Z2pnv:
	.zero		896


//--------------------- SYMBOLS --------------------------

	.type		.nv.reservedSmem.offset0,@object
	.size		.nv.reservedSmem.offset0,0x4
	.type		vprintf,@function
